//
// Generated by NVIDIA NVVM Compiler
//
// Compiler Build ID: CL-36424714
// Cuda compilation tools, release 13.0, V13.0.88
// Based on NVVM 20.0.0
//

.version 9.0
.target sm_100
.address_size 64

	// .globl	_Z2mmPdS_S_iii

.visible .entry _Z2mmPdS_S_iii(
	.param .u64 .ptr .align 1 _Z2mmPdS_S_iii_param_0,
	.param .u64 .ptr .align 1 _Z2mmPdS_S_iii_param_1,
	.param .u64 .ptr .align 1 _Z2mmPdS_S_iii_param_2,
	.param .u32 _Z2mmPdS_S_iii_param_3,
	.param .u32 _Z2mmPdS_S_iii_param_4,
	.param .u32 _Z2mmPdS_S_iii_param_5
)
{
	.reg .pred 	%p<11>;
	.reg .b32 	%r<79>;
	.reg .b64 	%rd<66>;
	.reg .b64 	%fd<55>;

	ld.param.u64 	%rd13, [_Z2mmPdS_S_iii_param_0];
	ld.param.u64 	%rd14, [_Z2mmPdS_S_iii_param_1];
	ld.param.u64 	%rd12, [_Z2mmPdS_S_iii_param_2];
	ld.param.u32 	%r46, [_Z2mmPdS_S_iii_param_3];
	ld.param.u32 	%r47, [_Z2mmPdS_S_iii_param_4];
	ld.param.u32 	%r48, [_Z2mmPdS_S_iii_param_5];
	cvta.to.global.u64 	%rd1, %rd14;
	cvta.to.global.u64 	%rd2, %rd13;
	min.s32 	%r49, %r46, %r47;
	min.s32 	%r50, %r49, %r48;
	setp.lt.s32 	%p1, %r50, 1;
	@%p1 bra 	$L__BB0_16;
	and.b32  	%r1, %r48, 7;
	and.b32  	%r2, %r48, 3;
	and.b32  	%r3, %r48, 2147483640;
	and.b32  	%r4, %r48, 1;
	neg.s32 	%r5, %r3;
	shl.b32 	%r6, %r48, 3;
	shl.b32 	%r7, %r48, 1;
	mul.lo.s32 	%r8, %r48, 3;
	shl.b32 	%r9, %r48, 2;
	mul.lo.s32 	%r10, %r48, 5;
	mul.lo.s32 	%r11, %r48, 6;
	mul.lo.s32 	%r12, %r48, 7;
	mul.wide.u32 	%rd3, %r6, 8;
	cvta.to.global.u64 	%rd4, %rd12;
	mov.b32 	%r66, 0;
$L__BB0_2:
	mul.lo.s32 	%r14, %r66, %r47;
	mov.b32 	%r67, 0;
	cvt.u64.u32 	%rd53, %r14;
	mul.wide.u32 	%rd16, %r47, %r66;
	shl.b64 	%rd17, %rd16, 3;
	add.s64 	%rd18, %rd2, %rd17;
	add.s64 	%rd6, %rd18, 32;
$L__BB0_3:
	setp.lt.u32 	%p2, %r48, 8;
	add.s32 	%r54, %r67, %r14;
	mul.wide.u32 	%rd15, %r54, 8;
	add.s64 	%rd5, %rd4, %rd15;
	ld.global.f64 	%fd52, [%rd5];
	mov.b32 	%r77, 0;
	@%p2 bra 	$L__BB0_6;
	add.s32 	%r74, %r48, %r67;
	add.s32 	%r73, %r7, %r67;
	add.s32 	%r72, %r8, %r67;
	add.s32 	%r71, %r9, %r67;
	add.s32 	%r70, %r10, %r67;
	add.s32 	%r69, %r11, %r67;
	add.s32 	%r68, %r12, %r67;
	mul.wide.u32 	%rd19, %r67, 8;
	add.s64 	%rd65, %rd1, %rd19;
	mov.u64 	%rd64, %rd6;
	mov.u32 	%r75, %r5;
$L__BB0_5:
	.pragma "nounroll";
	ld.global.f64 	%fd9, [%rd64+-32];
	ld.global.f64 	%fd10, [%rd65];
	fma.rn.f64 	%fd11, %fd9, %fd10, %fd52;
	st.global.f64 	[%rd5], %fd11;
	ld.global.f64 	%fd12, [%rd64+-24];
	mul.wide.u32 	%rd20, %r74, 8;
	add.s64 	%rd21, %rd1, %rd20;
	ld.global.f64 	%fd13, [%rd21];
	fma.rn.f64 	%fd14, %fd12, %fd13, %fd11;
	st.global.f64 	[%rd5], %fd14;
	ld.global.f64 	%fd15, [%rd64+-16];
	mul.wide.u32 	%rd22, %r73, 8;
	add.s64 	%rd23, %rd1, %rd22;
	ld.global.f64 	%fd16, [%rd23];
	fma.rn.f64 	%fd17, %fd15, %fd16, %fd14;
	st.global.f64 	[%rd5], %fd17;
	ld.global.f64 	%fd18, [%rd64+-8];
	mul.wide.u32 	%rd24, %r72, 8;
	add.s64 	%rd25, %rd1, %rd24;
	ld.global.f64 	%fd19, [%rd25];
	fma.rn.f64 	%fd20, %fd18, %fd19, %fd17;
	st.global.f64 	[%rd5], %fd20;
	ld.global.f64 	%fd21, [%rd64];
	mul.wide.u32 	%rd26, %r71, 8;
	add.s64 	%rd27, %rd1, %rd26;
	ld.global.f64 	%fd22, [%rd27];
	fma.rn.f64 	%fd23, %fd21, %fd22, %fd20;
	st.global.f64 	[%rd5], %fd23;
	ld.global.f64 	%fd24, [%rd64+8];
	mul.wide.u32 	%rd28, %r70, 8;
	add.s64 	%rd29, %rd1, %rd28;
	ld.global.f64 	%fd25, [%rd29];
	fma.rn.f64 	%fd26, %fd24, %fd25, %fd23;
	st.global.f64 	[%rd5], %fd26;
	ld.global.f64 	%fd27, [%rd64+16];
	mul.wide.u32 	%rd30, %r69, 8;
	add.s64 	%rd31, %rd1, %rd30;
	ld.global.f64 	%fd28, [%rd31];
	fma.rn.f64 	%fd29, %fd27, %fd28, %fd26;
	st.global.f64 	[%rd5], %fd29;
	ld.global.f64 	%fd30, [%rd64+24];
	mul.wide.u32 	%rd32, %r68, 8;
	add.s64 	%rd33, %rd1, %rd32;
	ld.global.f64 	%fd31, [%rd33];
	fma.rn.f64 	%fd52, %fd30, %fd31, %fd29;
	st.global.f64 	[%rd5], %fd52;
	add.s32 	%r75, %r75, 8;
	add.s32 	%r74, %r74, %r6;
	add.s32 	%r73, %r73, %r6;
	add.s32 	%r72, %r72, %r6;
	add.s32 	%r71, %r71, %r6;
	add.s32 	%r70, %r70, %r6;
	add.s32 	%r69, %r69, %r6;
	add.s32 	%r68, %r68, %r6;
	add.s64 	%rd65, %rd65, %rd3;
	add.s64 	%rd64, %rd64, 64;
	setp.ne.s32 	%p3, %r75, 0;
	mov.u32 	%r77, %r3;
	@%p3 bra 	$L__BB0_5;
$L__BB0_6:
	setp.eq.s32 	%p4, %r1, 0;
	@%p4 bra 	$L__BB0_14;
	add.s32 	%r55, %r1, -1;
	setp.lt.u32 	%p5, %r55, 3;
	@%p5 bra 	$L__BB0_9;
	add.s32 	%r56, %r77, %r14;
	mul.wide.u32 	%rd34, %r56, 8;
	add.s64 	%rd35, %rd2, %rd34;
	ld.global.f64 	%fd32, [%rd35];
	mad.lo.s32 	%r57, %r77, %r48, %r67;
	mul.wide.u32 	%rd36, %r57, 8;
	add.s64 	%rd37, %rd1, %rd36;
	ld.global.f64 	%fd33, [%rd37];
	fma.rn.f64 	%fd34, %fd32, %fd33, %fd52;
	st.global.f64 	[%rd5], %fd34;
	cvt.u64.u32 	%rd39, %r77;
	add.s64 	%rd40, %rd39, %rd53;
	shl.b64 	%rd41, %rd40, 3;
	add.s64 	%rd42, %rd2, %rd41;
	ld.global.f64 	%fd35, [%rd42+8];
	add.s32 	%r58, %r57, %r48;
	mul.wide.u32 	%rd43, %r58, 8;
	add.s64 	%rd44, %rd1, %rd43;
	ld.global.f64 	%fd36, [%rd44];
	fma.rn.f64 	%fd37, %fd35, %fd36, %fd34;
	st.global.f64 	[%rd5], %fd37;
	ld.global.f64 	%fd38, [%rd42+16];
	add.s32 	%r59, %r58, %r48;
	mul.wide.u32 	%rd45, %r59, 8;
	add.s64 	%rd46, %rd1, %rd45;
	ld.global.f64 	%fd39, [%rd46];
	fma.rn.f64 	%fd40, %fd38, %fd39, %fd37;
	st.global.f64 	[%rd5], %fd40;
	ld.global.f64 	%fd41, [%rd42+24];
	add.s32 	%r60, %r59, %r48;
	mul.wide.u32 	%rd47, %r60, 8;
	add.s64 	%rd48, %rd1, %rd47;
	ld.global.f64 	%fd42, [%rd48];
	fma.rn.f64 	%fd52, %fd41, %fd42, %fd40;
	st.global.f64 	[%rd5], %fd52;
	add.s32 	%r77, %r77, 4;
$L__BB0_9:
	setp.eq.s32 	%p6, %r2, 0;
	@%p6 bra 	$L__BB0_14;
	setp.eq.s32 	%p7, %r2, 1;
	@%p7 bra 	$L__BB0_12;
	add.s32 	%r61, %r77, %r14;
	mul.wide.u32 	%rd49, %r61, 8;
	add.s64 	%rd50, %rd2, %rd49;
	ld.global.f64 	%fd43, [%rd50];
	mad.lo.s32 	%r62, %r77, %r48, %r67;
	mul.wide.u32 	%rd51, %r62, 8;
	add.s64 	%rd52, %rd1, %rd51;
	ld.global.f64 	%fd44, [%rd52];
	fma.rn.f64 	%fd45, %fd43, %fd44, %fd52;
	st.global.f64 	[%rd5], %fd45;
	cvt.u64.u32 	%rd54, %r77;
	add.s64 	%rd55, %rd54, %rd53;
	shl.b64 	%rd56, %rd55, 3;
	add.s64 	%rd57, %rd2, %rd56;
	ld.global.f64 	%fd46, [%rd57+8];
	add.s32 	%r63, %r62, %r48;
	mul.wide.u32 	%rd58, %r63, 8;
	add.s64 	%rd59, %rd1, %rd58;
	ld.global.f64 	%fd47, [%rd59];
	fma.rn.f64 	%fd52, %fd46, %fd47, %fd45;
	st.global.f64 	[%rd5], %fd52;
	add.s32 	%r77, %r77, 2;
$L__BB0_12:
	setp.eq.s32 	%p8, %r4, 0;
	@%p8 bra 	$L__BB0_14;
	add.s32 	%r64, %r77, %r14;
	mul.wide.u32 	%rd60, %r64, 8;
	add.s64 	%rd61, %rd2, %rd60;
	ld.global.f64 	%fd48, [%rd61];
	mad.lo.s32 	%r65, %r77, %r48, %r67;
	mul.wide.u32 	%rd62, %r65, 8;
	add.s64 	%rd63, %rd1, %rd62;
	ld.global.f64 	%fd49, [%rd63];
	fma.rn.f64 	%fd50, %fd48, %fd49, %fd52;
	st.global.f64 	[%rd5], %fd50;
$L__BB0_14:
	add.s32 	%r67, %r67, 1;
	setp.ne.s32 	%p9, %r67, %r47;
	@%p9 bra 	$L__BB0_3;
	add.s32 	%r66, %r66, 1;
	setp.ne.s32 	%p10, %r66, %r46;
	@%p10 bra 	$L__BB0_2;
$L__BB0_16:
	ret;

}


// ===== COMPILED SASS (sm_100) =====

	.target	sm_100

	.elftype	@"ET_EXEC"


//--------------------- .note.nv.tkinfo           --------------------------
	.section	.note.nv.tkinfo,"",@"SHT_NOTE"
	.sectionflags	@"SHF_NOTE_NV_TKINFO"
	.tkinfo
        /*0018*/ 	.word	0x00000002
        /*0030*/ 	.string	""
        /*0030*/ 	.string	"ptxas"
        /*0030*/ 	.string	"Cuda compilation tools, release 13.0, V13.0.88"
        /*0030*/ 	.string	"Build cuda_13.0.r13.0/compiler.36424714_0"
        /*0030*/ 	.string	"-arch sm_100 -m 64 "



//--------------------- .note.nv.cuinfo           --------------------------
	.section	.note.nv.cuinfo,"",@"SHT_NOTE"
	.sectionflags	@"SHF_NOTE_NV_CUINFO"
        /*0018*/ 	.short	0x0002
        /*001a*/ 	.short	0x0064
        /*001c*/ 	.short	0x0082
	.zero		2


//--------------------- .nv.info                  --------------------------
	.section	.nv.info,"",@"SHT_CUDA_INFO"
	.align	4


	//----- nvinfo : EIATTR_REGCOUNT
	.align		4
        /*0000*/ 	.byte	0x04, 0x2f
        /*0002*/ 	.short	(.L_1 - .L_0)
	.align		4
.L_0:
        /*0004*/ 	.word	index@(_Z2mmPdS_S_iii)
        /*0008*/ 	.word	0x00000020


	//----- nvinfo : EIATTR_FRAME_SIZE
	.align		4
.L_1:
        /*000c*/ 	.byte	0x04, 0x11
        /*000e*/ 	.short	(.L_3 - .L_2)
	.align		4
.L_2:
        /*0010*/ 	.word	index@(_Z2mmPdS_S_iii)
        /*0014*/ 	.word	0x00000000


	//----- nvinfo : EIATTR_MIN_STACK_SIZE
	.align		4
.L_3:
        /*0018*/ 	.byte	0x04, 0x12
        /*001a*/ 	.short	(.L_5 - .L_4)
	.align		4
.L_4:
        /*001c*/ 	.word	index@(_Z2mmPdS_S_iii)
        /*0020*/ 	.word	0x00000000
.L_5:


//--------------------- .nv.compat                --------------------------
	.section	.nv.compat,"",@"SHT_CUDA_COMPAT_INFO"
	.align	4
        /*0000*/ 	.byte	0x02, 0x09, 0x00, 0x00, 0x02, 0x02, 0x01, 0x00, 0x02, 0x05, 0x05, 0x00, 0x03, 0x07, 0x01, 0x01
        /*0010*/ 	.byte	0x02, 0x03, 0x00, 0x00, 0x02, 0x06, 0x01, 0x00, 0x04, 0x0b, 0x08, 0x00, 0x01, 0x00, 0x00, 0x00
        /*0020*/ 	.byte	0x00, 0x00, 0x00, 0x00


//--------------------- .nv.info._Z2mmPdS_S_iii   --------------------------
	.section	.nv.info._Z2mmPdS_S_iii,"",@"SHT_CUDA_INFO"
	.sectionflags	@""
	.align	4


	//----- nvinfo : EIATTR_CUDA_API_VERSION
	.align		4
        /*0000*/ 	.byte	0x04, 0x37
        /*0002*/ 	.short	(.L_7 - .L_6)
.L_6:
        /*0004*/ 	.word	0x00000082


	//----- nvinfo : EIATTR_KPARAM_INFO
	.align		4
.L_7:
        /*0008*/ 	.byte	0x04, 0x17
        /*000a*/ 	.short	(.L_9 - .L_8)
.L_8:
        /*000c*/ 	.word	0x00000000
        /*0010*/ 	.short	0x0005
        /*0012*/ 	.short	0x0020
        /*0014*/ 	.byte	0x00, 0xf0, 0x11, 0x00


	//----- nvinfo : EIATTR_KPARAM_INFO
	.align		4
.L_9:
        /*0018*/ 	.byte	0x04, 0x17
        /*001a*/ 	.short	(.L_11 - .L_10)
.L_10:
        /*001c*/ 	.word	0x00000000
        /*0020*/ 	.short	0x0004
        /*0022*/ 	.short	0x001c
        /*0024*/ 	.byte	0x00, 0xf0, 0x11, 0x00


	//----- nvinfo : EIATTR_KPARAM_INFO
	.align		4
.L_11:
        /*0028*/ 	.byte	0x04, 0x17
        /*002a*/ 	.short	(.L_13 - .L_12)
.L_12:
        /*002c*/ 	.word	0x00000000
        /*0030*/ 	.short	0x0003
        /*0032*/ 	.short	0x0018
        /*0034*/ 	.byte	0x00, 0xf0, 0x11, 0x00


	//----- nvinfo : EIATTR_KPARAM_INFO
	.align		4
.L_13:
        /*0038*/ 	.byte	0x04, 0x17
        /*003a*/ 	.short	(.L_15 - .L_14)
.L_14:
        /*003c*/ 	.word	0x00000000
        /*0040*/ 	.short	0x0002
        /*0042*/ 	.short	0x0010
        /*0044*/ 	.byte	0x00, 0xf5, 0x21, 0x00


	//----- nvinfo : EIATTR_KPARAM_INFO
	.align		4
.L_15:
        /*0048*/ 	.byte	0x04, 0x17
        /*004a*/ 	.short	(.L_17 - .L_16)
.L_16:
        /*004c*/ 	.word	0x00000000
        /*0050*/ 	.short	0x0001
        /*0052*/ 	.short	0x0008
        /*0054*/ 	.byte	0x00, 0xf5, 0x21, 0x00


	//----- nvinfo : EIATTR_KPARAM_INFO
	.align		4
.L_17:
        /*0058*/ 	.byte	0x04, 0x17
        /*005a*/ 	.short	(.L_19 - .L_18)
.L_18:
        /*005c*/ 	.word	0x00000000
        /*0060*/ 	.short	0x0000
        /*0062*/ 	.short	0x0000
        /*0064*/ 	.byte	0x00, 0xf5, 0x21, 0x00


	//----- nvinfo : EIATTR_SPARSE_MMA_MASK
	.align		4
.L_19:
        /*0068*/ 	.byte	0x03, 0x50
        /*006a*/ 	.short	0x0000


	//----- nvinfo : EIATTR_MAXREG_COUNT
	.align		4
        /*006c*/ 	.byte	0x03, 0x1b
        /*006e*/ 	.short	0x00ff


	//----- nvinfo : EIATTR_MERCURY_ISA_VERSION
	.align		4
        /*0070*/ 	.byte	0x03, 0x5f
        /*0072*/ 	.short	0x0101


	//----- nvinfo : EIATTR_VRC_CTA_INIT_COUNT
	.align		4
        /*0074*/ 	.byte	0x02, 0x4a
	.zero		1
	.zero		1


	//----- nvinfo : EIATTR_EXIT_INSTR_OFFSETS
	.align		4
        /*0078*/ 	.byte	0x04, 0x1c
        /*007a*/ 	.short	(.L_21 - .L_20)


	//   ....[0]....
.L_20:
        /*007c*/ 	.word	0x00000050


	//   ....[1]....
        /*0080*/ 	.word	0x00000b50


	//----- nvinfo : EIATTR_CBANK_PARAM_SIZE
	.align		4
.L_21:
        /*0084*/ 	.byte	0x03, 0x19
        /*0086*/ 	.short	0x0024


	//----- nvinfo : EIATTR_PARAM_CBANK
	.align		4
        /*0088*/ 	.byte	0x04, 0x0a
        /*008a*/ 	.short	(.L_23 - .L_22)
	.align		4
.L_22:
        /*008c*/ 	.word	index@(.nv.constant0._Z2mmPdS_S_iii)
        /*0090*/ 	.short	0x0380
        /*0092*/ 	.short	0x0024


	//----- nvinfo : EIATTR_SW_WAR
	.align		4
.L_23:
        /*0094*/ 	.byte	0x04, 0x36
        /*0096*/ 	.short	(.L_25 - .L_24)
.L_24:
        /*0098*/ 	.word	0x00000008
.L_25:


//--------------------- .nv.callgraph             --------------------------
	.section	.nv.callgraph,"",@"SHT_CUDA_CALLGRAPH"
	.align	4
	.sectionentsize	8
	.align		4
        /*0000*/ 	.word	0x00000000
	.align		4
        /*0004*/ 	.word	0xffffffff
	.align		4
        /*0008*/ 	.word	0x00000000
	.align		4
        /*000c*/ 	.word	0xfffffffe
	.align		4
        /*0010*/ 	.word	0x00000000
	.align		4
        /*0014*/ 	.word	0xfffffffd
	.align		4
        /*0018*/ 	.word	0x00000000
	.align		4
        /*001c*/ 	.word	0xfffffffc


//--------------------- .text._Z2mmPdS_S_iii      --------------------------
	.section	.text._Z2mmPdS_S_iii,"ax",@progbits
	.align	128
        .global         _Z2mmPdS_S_iii
        .type           _Z2mmPdS_S_iii,@function
        .size           _Z2mmPdS_S_iii,(.L_x_8 - _Z2mmPdS_S_iii)
        .other          _Z2mmPdS_S_iii,@"STO_CUDA_ENTRY STV_DEFAULT"
_Z2mmPdS_S_iii:
.text._Z2mmPdS_S_iii:
[----:B------:R-:W-:Y:S08]  /*0000*/  LDC R1, c[0x0][0x37c] ;  /* 0x0000df00ff017b82 */ /* 0x000ff00000000800 */
[----:B------:R-:W0:Y:S08]  /*0010*/  LDC R4, c[0x0][0x3a0] ;  /* 0x0000e800ff047b82 */ /* 0x000e300000000800 */
[----:B------:R-:W0:Y:S02]  /*0020*/  LDC.64 R2, c[0x0][0x398] ;  /* 0x0000e600ff027b82 */ /* 0x000e240000000a00 */
[----:B0-----:R-:W-:-:S04]  /*0030*/  VIMNMX3 R0, R2, R3, R4, PT ;  /* 0x000000030200720f */ /* 0x001fc80003800104 */
[----:B------:R-:W-:-:S13]  /*0040*/  ISETP.GE.AND P0, PT, R0, 0x1, PT ;  /* 0x000000010000780c */ /* 0x000fda0003f06270 */
[----:B------:R-:W-:Y:S05]  /*0050*/  @!P0 EXIT ;  /* 0x000000000000894d */ /* 0x000fea0003800000 */
[C---:B------:R-:W-:Y:S01]  /*0060*/  LOP3.LUT R0, R4.reuse, 0x7, RZ, 0xc0, !PT ;  /* 0x0000000704007812 */ /* 0x040fe200078ec0ff */
[----:B------:R-:W0:Y:S01]  /*0070*/  LDCU.64 UR10, c[0x0][0x358] ;  /* 0x00006b00ff0a77ac */ /* 0x000e220008000a00 */
[C---:B------:R-:W-:Y:S02]  /*0080*/  LOP3.LUT R2, R4.reuse, 0x3, RZ, 0xc0, !PT ;  /* 0x0000000304027812 */ /* 0x040fe400078ec0ff */
[C---:B------:R-:W-:Y:S01]  /*0090*/  LOP3.LUT R3, R4.reuse, 0x7ffffff8, RZ, 0xc0, !PT ;  /* 0x7ffffff804037812 */ /* 0x040fe200078ec0ff */
[----:B------:R-:W-:Y:S01]  /*00a0*/  UMOV UR4, URZ ;  /* 0x000000ff00047c82 */ /* 0x000fe20008000000 */
[----:B------:R-:W-:-:S07]  /*00b0*/  SHF.L.U32 R4, R4, 0x3, RZ ;  /* 0x0000000304047819 */ /* 0x000fce00000006ff */
.L_x_6:
[----:B-1----:R-:W1:Y:S01]  /*00c0*/  LDCU.64 UR12, c[0x0][0x398] ;  /* 0x00007300ff0c77ac */ /* 0x002e620008000a00 */
[----:B------:R-:W-:Y:S01]  /*00d0*/  IMAD.MOV.U32 R5, RZ, RZ, RZ ;  /* 0x000000ffff057224 */ /* 0x000fe200078e00ff */
[----:B--2---:R-:W2:Y:S01]  /*00e0*/  LDCU.64 UR8, c[0x0][0x380] ;  /* 0x00007000ff0877ac */ /* 0x004ea20008000a00 */
[----:B-1----:R-:W-:-:S04]  /*00f0*/  UIMAD.WIDE.U32 UR6, UR4, UR13, URZ ;  /* 0x0000000d040672a5 */ /* 0x002fc8000f8e00ff */
[----:B--2---:R-:W-:Y:S02]  /*0100*/  ULEA UR5, UP0, UR6, UR8, 0x3 ;  /* 0x0000000806057291 */ /* 0x004fe4000f8018ff */
[----:B------:R-:W-:Y:S02]  /*0110*/  UIMAD UR8, UR4, UR13, URZ ;  /* 0x0000000d040872a4 */ /* 0x000fe4000f8e02ff */
[----:B------:R-:W-:Y:S02]  /*0120*/  ULEA.HI.X UR6, UR6, UR9, UR7, 0x3, UP0 ;  /* 0x0000000906067291 */ /* 0x000fe400080f1c07 */
[----:B------:R-:W-:Y:S02]  /*0130*/  UIADD3 UR5, UP0, UPT, UR5, 0x20, URZ ;  /* 0x0000002005057890 */ /* 0x000fe4000ff1e0ff */
[----:B------:R-:W-:Y:S02]  /*0140*/  UIADD3 UR4, UPT, UPT, UR4, 0x1, URZ ;  /* 0x0000000104047890 */ /* 0x000fe4000fffe0ff */
[----:B------:R-:W-:-:S02]  /*0150*/  UIADD3.X UR6, UPT, UPT, URZ, UR6, URZ, UP0, !UPT ;  /* 0x00000006ff067290 */ /* 0x000fc400087fe4ff */
[----:B---345:R-:W-:-:S11]  /*0160*/  UISETP.NE.AND UP0, UPT, UR4, UR12, UPT ;  /* 0x0000000c0400728c */ /* 0x038fd6000bf05270 */
.L_x_5:
[----:B-1----:R-:W1:Y:S01]  /*0170*/  LDC R8, c[0x0][0x3a0] ;  /* 0x0000e800ff087b82 */ /* 0x002e620000000800 */
[----:B------:R-:W-:-:S07]  /*0180*/  IADD3 R7, PT, PT, R5, UR8, RZ ;  /* 0x0000000805077c10 */ /* 0x000fce000fffe0ff */
[----:B--234-:R-:W2:Y:S01]  /*0190*/  LDC.64 R12, c[0x0][0x390] ;  /* 0x0000e400ff0c7b82 */ /* 0x01cea20000000a00 */
[----:B------:R-:W-:Y:S01]  /*01a0*/  IMAD.MOV.U32 R10, RZ, RZ, RZ ;  /* 0x000000ffff0a7224 */ /* 0x000fe200078e00ff */
[----:B-1----:R-:W-:Y:S01]  /*01b0*/  ISETP.GE.U32.AND P0, PT, R8, 0x8, PT ;  /* 0x000000080800780c */ /* 0x002fe20003f06070 */
[----:B--2---:R-:W-:-:S05]  /*01c0*/  IMAD.WIDE.U32 R12, R7, 0x8, R12 ;  /* 0x00000008070c7825 */ /* 0x004fca00078e000c */
[----:B0----5:R0:W5:Y:S07]  /*01d0*/  LDG.E.64 R22, desc[UR10][R12.64] ;  /* 0x0000000a0c167981 */ /* 0x02116e000c1e1b00 */
[----:B------:R-:W-:Y:S05]  /*01e0*/  @!P0 BRA `(.L_x_0) ;  /* 0x00000004000c8947 */ /* 0x000fea0003800000 */
[----:B------:R-:W1:Y:S01]  /*01f0*/  LDC.64 R10, c[0x0][0x388] ;  /* 0x0000e200ff0a7b82 */ /* 0x000e620000000a00 */
[----:B------:R-:W-:Y:S01]  /*0200*/  IADD3 R7, PT, PT, R5, R8, RZ ;  /* 0x0000000805077210 */ /* 0x000fe20007ffe0ff */
[C-C-:B------:R-:W-:Y:S01]  /*0210*/  IMAD R9, R8.reuse, 0x2, R5.reuse ;  /* 0x0000000208097824 */ /* 0x140fe200078e0205 */
[C---:B------:R-:W-:Y:S01]  /*0220*/  LEA R27, R8.reuse, R5, 0x2 ;  /* 0x00000005081b7211 */ /* 0x040fe200078e10ff */
[C-C-:B------:R-:W-:Y:S01]  /*0230*/  IMAD R25, R8.reuse, 0x3, R5.reuse ;  /* 0x0000000308197824 */ /* 0x140fe200078e0205 */
[----:B------:R-:W-:Y:S01]  /*0240*/  MOV R26, UR5 ;  /* 0x00000005001a7c02 */ /* 0x000fe20008000f00 */
[C-C-:B------:R-:W-:Y:S02]  /*0250*/  IMAD R29, R8.reuse, 0x5, R5.reuse ;  /* 0x00000005081d7824 */ /* 0x140fe400078e0205 */
[C-C-:B------:R-:W-:Y:S02]  /*0260*/  IMAD R6, R8.reuse, 0x6, R5.reuse ;  /* 0x0000000608067824 */ /* 0x140fe400078e0205 */
[----:B------:R-:W-:-:S02]  /*0270*/  IMAD R8, R8, 0x7, R5 ;  /* 0x0000000708087824 */ /* 0x000fc400078e0205 */
[----:B------:R-:W-:Y:S02]  /*0280*/  IMAD.MOV R24, RZ, RZ, -R3 ;  /* 0x000000ffff187224 */ /* 0x000fe400078e0a03 */
[----:B------:R-:W-:Y:S02]  /*0290*/  IMAD.U32 R28, RZ, RZ, UR6 ;  /* 0x00000006ff1c7e24 */ /* 0x000fe4000f8e00ff */
[----:B-1----:R-:W-:-:S07]  /*02a0*/  IMAD.WIDE.U32 R14, R5, 0x8, R10 ;  /* 0x00000008050e7825 */ /* 0x002fce00078e000a */
.L_x_1:
[----:B------:R-:W-:Y:S01]  /*02b0*/  MOV R16, R26 ;  /* 0x0000001a00107202 */ /* 0x000fe20000000f00 */
[----:B------:R-:W-:Y:S01]  /*02c0*/  IMAD.MOV.U32 R17, RZ, RZ, R28 ;  /* 0x000000ffff117224 */ /* 0x000fe200078e001c */
[----:B------:R-:W2:Y:S04]  /*02d0*/  LDG.E.64 R20, desc[UR10][R14.64] ;  /* 0x0000000a0e147981 */ /* 0x000ea8000c1e1b00 */
[----:B-1----:R-:W2:Y:S02]  /*02e0*/  LDG.E.64 R18, desc[UR10][R16.64+-0x20] ;  /* 0xffffe00a10127981 */ /* 0x002ea4000c1e1b00 */
[----:B--2--5:R-:W-:Y:S01]  /*02f0*/  DFMA R20, R18, R20, R22 ;  /* 0x000000141214722b */ /* 0x024fe20000000016 */
[----:B------:R-:W-:-:S06]  /*0300*/  IMAD.WIDE.U32 R22, R7, 0x8, R10 ;  /* 0x0000000807167825 */ /* 0x000fcc00078e000a */
[----:B------:R1:W-:Y:S04]  /*0310*/  STG.E.64 desc[UR10][R12.64], R20 ;  /* 0x000000140c007986 */ /* 0x0003e8000c101b0a */
[----:B------:R-:W2:Y:S04]  /*0320*/  LDG.E.64 R22, desc[UR10][R22.64] ;  /* 0x0000000a16167981 */ /* 0x000ea8000c1e1b00 */
[----:B------:R-:W2:Y:S02]  /*0330*/  LDG.E.64 R18, desc[UR10][R16.64+-0x18] ;  /* 0xffffe80a10127981 */ /* 0x000ea4000c1e1b00 */
[----:B--2---:R-:W-:Y:S01]  /*0340*/  DFMA R22, R18, R22, R20 ;  /* 0x000000161216722b */ /* 0x004fe20000000014 */
[----:B------:R-:W-:-:S06]  /*0350*/  IMAD.WIDE.U32 R18, R9, 0x8, R10 ;  /* 0x0000000809127825 */ /* 0x000fcc00078e000a */
[----:B------:R2:W-:Y:S04]  /*0360*/  STG.E.64 desc[UR10][R12.64], R22 ;  /* 0x000000160c007986 */ /* 0x0005e8000c101b0a */
[----:B-1----:R-:W3:Y:S04]  /*0370*/  LDG.E.64 R20, desc[UR10][R18.64] ;  /* 0x0000000a12147981 */ /* 0x002ee8000c1e1b00 */
[----:B------:R-:W3:Y:S02]  /*0380*/  LDG.E.64 R18, desc[UR10][R16.64+-0x10] ;  /* 0xfffff00a10127981 */ /* 0x000ee4000c1e1b00 */
[----:B---3--:R-:W-:Y:S01]  /*0390*/  DFMA R20, R18, R20, R22 ;  /* 0x000000141214722b */ /* 0x008fe20000000016 */
[----:B------:R-:W-:-:S06]  /*03a0*/  IMAD.WIDE.U32 R18, R25, 0x8, R10 ;  /* 0x0000000819127825 */ /* 0x000fcc00078e000a */
[----:B------:R1:W-:Y:S04]  /*03b0*/  STG.E.64 desc[UR10][R12.64], R20 ;  /* 0x000000140c007986 */ /* 0x0003e8000c101b0a */
[----:B--2---:R-:W2:Y:S04]  /*03c0*/  LDG.E.64 R22, desc[UR10][R18.64] ;  /* 0x0000000a12167981 */ /* 0x004ea8000c1e1b00 */
[----:B------:R-:W2:Y:S02]  /*03d0*/  LDG.E.64 R18, desc[UR10][R16.64+-0x8] ;  /* 0xfffff80a10127981 */ /* 0x000ea4000c1e1b00 */
[----:B--2---:R-:W-:Y:S01]  /*03e0*/  DFMA R22, R18, R22, R20 ;  /* 0x000000161216722b */ /* 0x004fe20000000014 */
[----:B-1----:R-:W-:-:S06]  /*03f0*/  IMAD.WIDE.U32 R20, R27, 0x8, R10 ;  /* 0x000000081b147825 */ /* 0x002fcc00078e000a */
[----:B------:R1:W-:Y:S04]  /*0400*/  STG.E.64 desc[UR10][R12.64], R22 ;  /* 0x000000160c007986 */ /* 0x0003e8000c101b0a */
[----:B------:R-:W2:Y:S04]  /*0410*/  LDG.E.64 R20, desc[UR10][R20.64] ;  /* 0x0000000a14147981 */ /* 0x000ea8000c1e1b00 */
[----:B------:R-:W2:Y:S02]  /*0420*/  LDG.E.64 R18, desc[UR10][R16.64] ;  /* 0x0000000a10127981 */ /* 0x000ea4000c1e1b00 */
[----:B--2---:R-:W-:Y:S01]  /*0430*/  DFMA R20, R18, R20, R22 ;  /* 0x000000141214722b */ /* 0x004fe20000000016 */
[----:B-1----:R-:W-:-:S06]  /*0440*/  IMAD.WIDE.U32 R22, R29, 0x8, R10 ;  /* 0x000000081d167825 */ /* 0x002fcc00078e000a */
[----:B------:R1:W-:Y:S04]  /*0450*/  STG.E.64 desc[UR10][R12.64], R20 ;  /* 0x000000140c007986 */ /* 0x0003e8000c101b0a */
[----:B------:R-:W2:Y:S04]  /*0460*/  LDG.E.64 R22, desc[UR10][R22.64] ;  /* 0x0000000a16167981 */ /* 0x000ea8000c1e1b00 */
[----:B------:R-:W2:Y:S02]  /*0470*/  LDG.E.64 R18, desc[UR10][R16.64+0x8] ;  /* 0x0000080a10127981 */ /* 0x000ea4000c1e1b00 */
[----:B--2---:R-:W-:Y:S01]  /*0480*/  DFMA R22, R18, R22, R20 ;  /* 0x000000161216722b */ /* 0x004fe20000000014 */
[----:B------:R-:W-:-:S06]  /*0490*/  IMAD.WIDE.U32 R18, R6, 0x8, R10 ;  /* 0x0000000806127825 */ /* 0x000fcc00078e000a */
[----:B------:R2:W-:Y:S04]  /*04a0*/  STG.E.64 desc[UR10][R12.64], R22 ;  /* 0x000000160c007986 */ /* 0x0005e8000c101b0a */
[----:B------:R-:W3:Y:S04]  /*04b0*/  LDG.E.64 R18, desc[UR10][R18.64] ;  /* 0x0000000a12127981 */ /* 0x000ee8000c1e1b00 */
[----:B-1----:R-:W3:Y:S01]  /*04c0*/  LDG.E.64 R20, desc[UR10][R16.64+0x10] ;  /* 0x0000100a10147981 */ /* 0x002ee2000c1e1b00 */
[----:B------:R-:W-:Y:S01]  /*04d0*/  IADD3 R26, P0, PT, R16, 0x40, RZ ;  /* 0x00000040101a7810 */ /* 0x000fe20007f1e0ff */
[----:B---3--:R-:W-:Y:S01]  /*04e0*/  DFMA R18, R20, R18, R22 ;  /* 0x000000121412722b */ /* 0x008fe20000000016 */
[----:B------:R-:W-:-:S06]  /*04f0*/  IMAD.WIDE.U32 R20, R8, 0x8, R10 ;  /* 0x0000000808147825 */ /* 0x000fcc00078e000a */
[----:B------:R1:W-:Y:S04]  /*0500*/  STG.E.64 desc[UR10][R12.64], R18 ;  /* 0x000000120c007986 */ /* 0x0003e8000c101b0a */
[----:B------:R-:W3:Y:S04]  /*0510*/  LDG.E.64 R20, desc[UR10][R20.64] ;  /* 0x0000000a14147981 */ /* 0x000ee8000c1e1b00 */
[----:B--2---:R-:W3:Y:S01]  /*0520*/  LDG.E.64 R22, desc[UR10][R16.64+0x18] ;  /* 0x0000180a10167981 */ /* 0x004ee2000c1e1b00 */
[----:B------:R-:W-:Y:S01]  /*0530*/  IADD3 R24, PT, PT, R24, 0x8, RZ ;  /* 0x0000000818187810 */ /* 0x000fe20007ffe0ff */
[----:B------:R-:W-:Y:S01]  /*0540*/  IMAD.X R28, RZ, RZ, R17, P0 ;  /* 0x000000ffff1c7224 */ /* 0x000fe200000e0611 */
[C---:B------:R-:W-:Y:S01]  /*0550*/  IADD3 R7, PT, PT, R4.reuse, R7, RZ ;  /* 0x0000000704077210 */ /* 0x040fe20007ffe0ff */
[----:B------:R-:W-:Y:S01]  /*0560*/  IMAD.IADD R9, R4, 0x1, R9 ;  /* 0x0000000104097824 */ /* 0x000fe200078e0209 */
[----:B------:R-:W-:Y:S01]  /*0570*/  ISETP.NE.AND P0, PT, R24, RZ, PT ;  /* 0x000000ff1800720c */ /* 0x000fe20003f05270 */
[C---:B------:R-:W-:Y:S01]  /*0580*/  IMAD.IADD R27, R4.reuse, 0x1, R27 ;  /* 0x00000001041b7824 */ /* 0x040fe200078e021b */
[C---:B------:R-:W-:Y:S01]  /*0590*/  IADD3 R25, PT, PT, R4.reuse, R25, RZ ;  /* 0x0000001904197210 */ /* 0x040fe20007ffe0ff */
[C---:B------:R-:W-:Y:S01]  /*05a0*/  IMAD.IADD R8, R4.reuse, 0x1, R8 ;  /* 0x0000000104087824 */ /* 0x040fe200078e0208 */
[C---:B------:R-:W-:Y:S01]  /*05b0*/  IADD3 R29, PT, PT, R4.reuse, R29, RZ ;  /* 0x0000001d041d7210 */ /* 0x040fe20007ffe0ff */
[C---:B------:R-:W-:Y:S01]  /*05c0*/  IMAD.WIDE.U32 R14, R4.reuse, 0x8, R14 ;  /* 0x00000008040e7825 */ /* 0x040fe200078e000e */
[----:B------:R-:W-:Y:S01]  /*05d0*/  IADD3 R6, PT, PT, R4, R6, RZ ;  /* 0x0000000604067210 */ /* 0x000fe20007ffe0ff */
[----:B---3--:R-:W-:-:S07]  /*05e0*/  DFMA R22, R22, R20, R18 ;  /* 0x000000141616722b */ /* 0x008fce0000000012 */
[----:B------:R1:W-:Y:S01]  /*05f0*/  STG.E.64 desc[UR10][R12.64], R22 ;  /* 0x000000160c007986 */ /* 0x0003e2000c101b0a */
[----:B------:R-:W-:Y:S05]  /*0600*/  @P0 BRA `(.L_x_1) ;  /* 0xfffffffc00280947 */ /* 0x000fea000383ffff */
[----:B------:R-:W-:-:S07]  /*0610*/  MOV R10, R3 ;  /* 0x00000003000a7202 */ /* 0x000fce0000000f00 */
.L_x_0:
[----:B------:R-:W-:-:S13]  /*0620*/  ISETP.NE.AND P0, PT, R0, RZ, PT ;  /* 0x000000ff0000720c */ /* 0x000fda0003f05270 */
[----:B------:R-:W-:Y:S05]  /*0630*/  @!P0 BRA `(.L_x_2) ;  /* 0x0000000400308947 */ /* 0x000fea0003800000 */
[----:B------:R-:W2:Y:S01]  /*0640*/  LDC R11, c[0x0][0x3a0] ;  /* 0x0000e800ff0b7b82 */ /* 0x000ea20000000800 */
[----:B------:R-:W-:Y:S02]  /*0650*/  IADD3 R6, PT, PT, R0, -0x1, RZ ;  /* 0xffffffff00067810 */ /* 0x000fe40007ffe0ff */
[----:B------:R-:W-:Y:S02]  /*0660*/  ISETP.NE.AND P0, PT, R2, RZ, PT ;  /* 0x000000ff0200720c */ /* 0x000fe40003f05270 */
[----:B------:R-:W-:-:S13]  /*0670*/  ISETP.GE.U32.AND P1, PT, R6, 0x3, PT ;  /* 0x000000030600780c */ /* 0x000fda0003f26070 */
[----:B------:R-:W-:Y:S05]  /*0680*/  @!P1 BRA `(.L_x_3) ;  /* 0x0000000000889947 */ /* 0x000fea0003800000 */
[----:B------:R-:W3:Y:S01]  /*0690*/  LDC.64 R8, c[0x0][0x388] ;  /* 0x0000e200ff087b82 */ /* 0x000ee20000000a00 */
[C---:B-12---:R-:W-:Y:S02]  /*06a0*/  IMAD R18, R10.reuse, R11, R5 ;  /* 0x0000000b0a127224 */ /* 0x046fe400078e0205 */
[----:B------:R-:W-:-:S05]  /*06b0*/  VIADD R7, R10, UR8 ;  /* 0x000000080a077c36 */ /* 0x000fca0008000000 */
[----:B------:R-:W1:Y:S01]  /*06c0*/  LDC.64 R24, c[0x0][0x380] ;  /* 0x0000e000ff187b82 */ /* 0x000e620000000a00 */
[----:B---3--:R-:W-:-:S06]  /*06d0*/  IMAD.WIDE.U32 R16, R18, 0x8, R8 ;  /* 0x0000000812107825 */ /* 0x008fcc00078e0008 */
[----:B------:R-:W2:Y:S01]  /*06e0*/  LDG.E.64 R16, desc[UR10][R16.64] ;  /* 0x0000000a10107981 */ /* 0x000ea2000c1e1b00 */
[----:B-1----:R-:W-:Y:S02]  /*06f0*/  IMAD.WIDE.U32 R24, R7, 0x8, R24 ;  /* 0x0000000807187825 */ /* 0x002fe400078e0018 */
[----:B------:R-:W1:Y:S03]  /*0700*/  LDC.64 R6, c[0x0][0x380] ;  /* 0x0000e000ff067b82 */ /* 0x000e660000000a00 */
[----:B------:R-:W2:Y:S01]  /*0710*/  LDG.E.64 R14, desc[UR10][R24.64] ;  /* 0x0000000a180e7981 */ /* 0x000ea2000c1e1b00 */
[----:B------:R-:W-:Y:S02]  /*0720*/  IADD3 R19, P1, PT, R10, UR8, RZ ;  /* 0x000000080a137c10 */ /* 0x000fe4000ff3e0ff */
[----:B------:R-:W-:Y:S02]  /*0730*/  IADD3 R20, PT, PT, R18, R11, RZ ;  /* 0x0000000b12147210 */ /* 0x000fe40007ffe0ff */
[----:B------:R-:W-:-:S02]  /*0740*/  IADD3.X R26, PT, PT, RZ, RZ, RZ, P1, !PT ;  /* 0x000000ffff1a7210 */ /* 0x000fc40000ffe4ff */
[----:B-1----:R-:W-:-:S04]  /*0750*/  LEA R6, P1, R19, R6, 0x3 ;  /* 0x0000000613067211 */ /* 0x002fc800078218ff */
[----:B------:R-:W-:Y:S01]  /*0760*/  LEA.HI.X R7, R19, R7, R26, 0x3, P1 ;  /* 0x0000000713077211 */ /* 0x000fe200008f1c1a */
[----:B--2--5:R-:W-:Y:S01]  /*0770*/  DFMA R14, R14, R16, R22 ;  /* 0x000000100e0e722b */ /* 0x024fe20000000016 */
[----:B------:R-:W-:-:S06]  /*0780*/  IMAD.WIDE.U32 R22, R20, 0x8, R8 ;  /* 0x0000000814167825 */ /* 0x000fcc00078e0008 */
[----:B------:R3:W-:Y:S04]  /*0790*/  STG.E.64 desc[UR10][R12.64], R14 ;  /* 0x0000000e0c007986 */ /* 0x0007e8000c101b0a */
[----:B------:R-:W2:Y:S04]  /*07a0*/  LDG.E.64 R18, desc[UR10][R22.64] ;  /* 0x0000000a16127981 */ /* 0x000ea8000c1e1b00 */
[----:B------:R-:W2:Y:S01]  /*07b0*/  LDG.E.64 R16, desc[UR10][R6.64+0x8] ;  /* 0x0000080a06107981 */ /* 0x000ea2000c1e1b00 */
[----:B------:R-:W-:-:S04]  /*07c0*/  IMAD.IADD R24, R20, 0x1, R11 ;  /* 0x0000000114187824 */ /* 0x000fc800078e020b */
[----:B------:R-:W-:Y:S01]  /*07d0*/  IMAD.WIDE.U32 R20, R24, 0x8, R8 ;  /* 0x0000000818147825 */ /* 0x000fe200078e0008 */
[----:B--2---:R-:W-:-:S07]  /*07e0*/  DFMA R16, R16, R18, R14 ;  /* 0x000000121010722b */ /* 0x004fce000000000e */
[----:B------:R3:W-:Y:S04]  /*07f0*/  STG.E.64 desc[UR10][R12.64], R16 ;  /* 0x000000100c007986 */ /* 0x0007e8000c101b0a */
[----:B------:R-:W2:Y:S04]  /*0800*/  LDG.E.64 R20, desc[UR10][R20.64] ;  /* 0x0000000a14147981 */ /* 0x000ea8000c1e1b00 */
[----:B------:R-:W2:Y:S01]  /*0810*/  LDG.E.64 R18, desc[UR10][R6.64+0x10] ;  /* 0x0000100a06127981 */ /* 0x000ea2000c1e1b00 */
[----:B------:R-:W-:-:S05]  /*0820*/  IADD3 R25, PT, PT, R24, R11, RZ ;  /* 0x0000000b18197210 */ /* 0x000fca0007ffe0ff */
[----:B------:R-:W-:Y:S01]  /*0830*/  IMAD.WIDE.U32 R8, R25, 0x8, R8 ;  /* 0x0000000819087825 */ /* 0x000fe200078e0008 */
[----:B--2---:R-:W-:-:S07]  /*0840*/  DFMA R18, R18, R20, R16 ;  /* 0x000000141212722b */ /* 0x004fce0000000010 */
[----:B------:R3:W-:Y:S04]  /*0850*/  STG.E.64 desc[UR10][R12.64], R18 ;  /* 0x000000120c007986 */ /* 0x0007e8000c101b0a */
[----:B------:R-:W2:Y:S04]  /*0860*/  LDG.E.64 R22, desc[UR10][R6.64+0x18] ;  /* 0x0000180a06167981 */ /* 0x000ea8000c1e1b00 */
[----:B------:R-:W2:Y:S01]  /*0870*/  LDG.E.64 R8, desc[UR10][R8.64] ;  /* 0x0000000a08087981 */ /* 0x000ea2000c1e1b00 */
[----:B------:R-:W-:Y:S01]  /*0880*/  IADD3 R10, PT, PT, R10, 0x4, RZ ;  /* 0x000000040a0a7810 */ /* 0x000fe20007ffe0ff */
[----:B--2---:R-:W-:-:S07]  /*0890*/  DFMA R22, R22, R8, R18 ;  /* 0x000000081616722b */ /* 0x004fce0000000012 */
[----:B------:R3:W-:Y:S04]  /*08a0*/  STG.E.64 desc[UR10][R12.64], R22 ;  /* 0x000000160c007986 */ /* 0x0007e8000c101b0a */
.L_x_3:
[----:B------:R-:W-:Y:S05]  /*08b0*/  @!P0 BRA `(.L_x_2) ;  /* 0x0000000000908947 */ /* 0x000fea0003800000 */
[----:B------:R-:W-:Y:S02]  /*08c0*/  ISETP.NE.AND P1, PT, R2, 0x1, PT ;  /* 0x000000010200780c */ /* 0x000fe40003f25270 */
[----:B--2---:R-:W-:-:S11]  /*08d0*/  LOP3.LUT P0, RZ, R11, 0x1, RZ, 0xc0, !PT ;  /* 0x000000010bff7812 */ /* 0x004fd6000780c0ff */
[----:B------:R-:W-:Y:S05]  /*08e0*/  @!P1 BRA `(.L_x_4) ;  /* 0x0000000000589947 */ /* 0x000fea0003800000 */
[----:B------:R-:W2:Y:S01]  /*08f0*/  LDC.64 R8, c[0x0][0x388] ;  /* 0x0000e200ff087b82 */ /* 0x000ea20000000a00 */
[C---:B-1-3--:R-:W-:Y:S02]  /*0900*/  IMAD R18, R10.reuse, R11, R5 ;  /* 0x0000000b0a127224 */ /* 0x04afe400078e0205 */
[----:B------:R-:W-:-:S05]  /*0910*/  VIADD R21, R10, UR8 ;  /* 0x000000080a157c36 */ /* 0x000fca0008000000 */
[----:B------:R-:W1:Y:S01]  /*0920*/  LDC.64 R6, c[0x0][0x380] ;  /* 0x0000e000ff067b82 */ /* 0x000e620000000a00 */
[----:B--2---:R-:W-:-:S06]  /*0930*/  IMAD.WIDE.U32 R16, R18, 0x8, R8 ;  /* 0x0000000812107825 */ /* 0x004fcc00078e0008 */
[----:B------:R-:W2:Y:S01]  /*0940*/  LDG.E.64 R16, desc[UR10][R16.64] ;  /* 0x0000000a10107981 */ /* 0x000ea2000c1e1b00 */
[----:B-1----:R-:W-:Y:S02]  /*0950*/  IMAD.WIDE.U32 R20, R21, 0x8, R6 ;  /* 0x0000000815147825 */ /* 0x002fe400078e0006 */
[----:B------:R-:W1:Y:S03]  /*0960*/  LDC.64 R6, c[0x0][0x380] ;  /* 0x0000e000ff067b82 */ /* 0x000e660000000a00 */
[----:B------:R-:W2:Y:S01]  /*0970*/  LDG.E.64 R14, desc[UR10][R20.64] ;  /* 0x0000000a140e7981 */ /* 0x000ea2000c1e1b00 */
[----:B------:R-:W-:Y:S02]  /*0980*/  IADD3 R19, P1, PT, R10, UR8, RZ ;  /* 0x000000080a137c10 */ /* 0x000fe4000ff3e0ff */
[----:B------:R-:W-:Y:S02]  /*0990*/  IADD3 R25, PT, PT, R18, R11, RZ ;  /* 0x0000000b12197210 */ /* 0x000fe40007ffe0ff */
[----:B------:R-:W-:-:S03]  /*09a0*/  IADD3.X R24, PT, PT, RZ, RZ, RZ, P1, !PT ;  /* 0x000000ffff187210 */ /* 0x000fc60000ffe4ff */
[----:B------:R-:W-:Y:S01]  /*09b0*/  IMAD.WIDE.U32 R8, R25, 0x8, R8 ;  /* 0x0000000819087825 */ /* 0x000fe200078e0008 */
[----:B-1----:R-:W-:-:S04]  /*09c0*/  LEA R6, P1, R19, R6, 0x3 ;  /* 0x0000000613067211 */ /* 0x002fc800078218ff */
[----:B------:R-:W-:Y:S01]  /*09d0*/  LEA.HI.X R7, R19, R7, R24, 0x3, P1 ;  /* 0x0000000713077211 */ /* 0x000fe200008f1c18 */
[----:B--2--5:R-:W-:-:S07]  /*09e0*/  DFMA R14, R14, R16, R22 ;  /* 0x000000100e0e722b */ /* 0x024fce0000000016 */
[----:B------:R2:W-:Y:S04]  /*09f0*/  STG.E.64 desc[UR10][R12.64], R14 ;  /* 0x0000000e0c007986 */ /* 0x0005e8000c101b0a */
[----:B------:R-:W3:Y:S04]  /*0a00*/  LDG.E.64 R22, desc[UR10][R8.64] ;  /* 0x0000000a08167981 */ /* 0x000ee8000c1e1b00 */
[----:B------:R-:W3:Y:S01]  /*0a10*/  LDG.E.64 R6, desc[UR10][R6.64+0x8] ;  /* 0x0000080a06067981 */ /* 0x000ee2000c1e1b00 */
[----:B------:R-:W-:Y:S01]  /*0a20*/  VIADD R10, R10, 0x2 ;  /* 0x000000020a0a7836 */ /* 0x000fe20000000000 */
[----:B---3--:R-:W-:-:S07]  /*0a30*/  DFMA R22, R6, R22, R14 ;  /* 0x000000160616722b */ /* 0x008fce000000000e */
[----:B------:R2:W-:Y:S04]  /*0a40*/  STG.E.64 desc[UR10][R12.64], R22 ;  /* 0x000000160c007986 */ /* 0x0005e8000c101b0a */
.L_x_4:
[----:B------:R-:W-:Y:S05]  /*0a50*/  @!P0 BRA `(.L_x_2) ;  /* 0x0000000000288947 */ /* 0x000fea0003800000 */
[----:B------:R-:W4:Y:S01]  /*0a60*/  LDC.64 R6, c[0x0][0x380] ;  /* 0x0000e000ff067b82 */ /* 0x000f220000000a00 */
[C---:B--23--:R-:W-:Y:S01]  /*0a70*/  IADD3 R15, PT, PT, R10.reuse, UR8, RZ ;  /* 0x000000080a0f7c10 */ /* 0x04cfe2000fffe0ff */
[----:B------:R-:W-:-:S06]  /*0a80*/  IMAD R11, R10, R11, R5 ;  /* 0x0000000b0a0b7224 */ /* 0x000fcc00078e0205 */
[----:B------:R-:W2:Y:S01]  /*0a90*/  LDC.64 R8, c[0x0][0x388] ;  /* 0x0000e200ff087b82 */ /* 0x000ea20000000a00 */
[----:B----4-:R-:W-:-:S06]  /*0aa0*/  IMAD.WIDE.U32 R6, R15, 0x8, R6 ;  /* 0x000000080f067825 */ /* 0x010fcc00078e0006 */
[----:B------:R-:W1:Y:S01]  /*0ab0*/  LDG.E.64 R6, desc[UR10][R6.64] ;  /* 0x0000000a06067981 */ /* 0x000e62000c1e1b00 */
[----:B--2---:R-:W-:-:S06]  /*0ac0*/  IMAD.WIDE.U32 R8, R11, 0x8, R8 ;  /* 0x000000080b087825 */ /* 0x004fcc00078e0008 */
[----:B------:R-:W1:Y:S02]  /*0ad0*/  LDG.E.64 R8, desc[UR10][R8.64] ;  /* 0x0000000a08087981 */ /* 0x000e64000c1e1b00 */
[----:B-1---5:R-:W-:-:S07]  /*0ae0*/  DFMA R22, R6, R8, R22 ;  /* 0x000000080616722b */ /* 0x022fce0000000016 */
[----:B------:R4:W-:Y:S04]  /*0af0*/  STG.E.64 desc[UR10][R12.64], R22 ;  /* 0x000000160c007986 */ /* 0x0009e8000c101b0a */
.L_x_2:
[----:B------:R-:W0:Y:S01]  /*0b00*/  LDCU UR7, c[0x0][0x39c] ;  /* 0x00007380ff0777ac */ /* 0x000e220008000800 */
[----:B------:R-:W-:-:S04]  /*0b10*/  IADD3 R5, PT, PT, R5, 0x1, RZ ;  /* 0x0000000105057810 */ /* 0x000fc80007ffe0ff */
[----:B0-----:R-:W-:-:S13]  /*0b20*/  ISETP.NE.AND P0, PT, R5, UR7, PT ;  /* 0x0000000705007c0c */ /* 0x001fda000bf05270 */
[----:B------:R-:W-:Y:S05]  /*0b30*/  @P0 BRA `(.L_x_5) ;  /* 0xfffffff4008c0947 */ /* 0x000fea000383ffff */
[----:B------:R-:W-:Y:S05]  /*0b40*/  BRA.U UP0, `(.L_x_6) ;  /* 0xfffffff5005c7547 */ /* 0x000fea000b83ffff */
[----:B------:R-:W-:Y:S05]  /*0b50*/  EXIT ;  /* 0x000000000000794d */ /* 0x000fea0003800000 */
.L_x_7:
[----:B------:R-:W-:-:S00]  /*0b60*/  BRA `(.L_x_7) ;  /* 0xfffffffc00fc7947 */ /* 0x000fc0000383ffff */
[----:B------:R-:W-:-:S00]  /*0b70*/  NOP ;  /* 0x0000000000007918 */ /* 0x000fc00000000000 */
        /* <DEDUP_REMOVED lines=8> */
.L_x_8:


//--------------------- .nv.shared.reserved.0     --------------------------
	.section	.nv.shared.reserved.0,"aw",@nobits
	.weak		__nv_reservedSMEM_offset_0_alias
	.size		__nv_reservedSMEM_offset_0_alias, 0, 64
	.other		__nv_reservedSMEM_offset_0_alias,@"STO_CUDA_RESERVED_SHARED STV_DEFAULT"
__nv_reservedSMEM_offset_0_alias:
	.zero		0
	.zero		64


//--------------------- .nv.constant0._Z2mmPdS_S_iii --------------------------
	.section	.nv.constant0._Z2mmPdS_S_iii,"a",@progbits
	.sectionflags	@""
	.align	4
.nv.constant0._Z2mmPdS_S_iii:
	.zero		932


//--------------------- SYMBOLS --------------------------

	.type		.nv.reservedSmem.offset0,@object
	.size		.nv.reservedSmem.offset0,0x4
